	.headerflags	@"EF_CUDA_TEXMODE_UNIFIED EF_CUDA_64BIT_ADDRESS EF_CUDA_ACCELERATORS EF_CUDA_SM90 EF_CUDA_VIRTUAL_SM(EF_CUDA_SM90)"
	.elftype	@"ET_EXEC"


//--------------------- .nv.info                  --------------------------
	.section	.nv.info,"",@"SHT_CUDA_INFO"
	.align	4


	//----- nvinfo : EIATTR_REGCOUNT
	.align		4
        /*0000*/ 	.byte	0x04, 0x2f
        /*0002*/ 	.short	(.L_1 - .L_0)
	.align		4
.L_0:
        /*0004*/ 	.word	index@(triton_poi_fused_convolution_4)
        /*0008*/ 	.word	0x00000012


	//----- nvinfo : EIATTR_MIN_STACK_SIZE
	.align		4
.L_1:
        /*000c*/ 	.byte	0x04, 0x12
        /*000e*/ 	.short	(.L_3 - .L_2)
	.align		4
.L_2:
        /*0010*/ 	.word	index@(triton_poi_fused_convolution_4)
        /*0014*/ 	.word	0x00000000


	//----- nvinfo : EIATTR_FRAME_SIZE
	.align		4
.L_3:
        /*0018*/ 	.byte	0x04, 0x11
        /*001a*/ 	.short	(.L_5 - .L_4)
	.align		4
.L_4:
        /*001c*/ 	.word	index@(triton_poi_fused_convolution_4)
        /*0020*/ 	.word	0x00000000


	//----- nvinfo : EIATTR_MIN_STACK_SIZE
	.align		4
.L_5:
        /*0024*/ 	.byte	0x04, 0x12
        /*0026*/ 	.short	(.L_7 - .L_6)
	.align		4
.L_6:
        /*0028*/ 	.word	index@(triton_poi_fused_convolution_4)
        /*002c*/ 	.word	0x00000000
.L_7:


//--------------------- .nv.info.triton_poi_fused_convolution_4 --------------------------
	.section	.nv.info.triton_poi_fused_convolution_4,"",@"SHT_CUDA_INFO"
	.sectionflags	@""
	.align	4


	//----- nvinfo : EIATTR_CUDA_API_VERSION
	.align		4
        /*0000*/ 	.byte	0x04, 0x37
        /*0002*/ 	.short	(.L_9 - .L_8)
.L_8:
        /*0004*/ 	.word	0x0000007c


	//----- nvinfo : EIATTR_KPARAM_INFO
	.align		4
.L_9:
        /*0008*/ 	.byte	0x04, 0x17
        /*000a*/ 	.short	(.L_11 - .L_10)
.L_10:
        /*000c*/ 	.word	0x00000000
        /*0010*/ 	.short	0x0002
        /*0012*/ 	.short	0x0010
        /*0014*/ 	.byte	0x00, 0xf0, 0x11, 0x00


	//----- nvinfo : EIATTR_KPARAM_INFO
	.align		4
.L_11:
        /*0018*/ 	.byte	0x04, 0x17
        /*001a*/ 	.short	(.L_13 - .L_12)
.L_12:
        /*001c*/ 	.word	0x00000000
        /*0020*/ 	.short	0x0001
        /*0022*/ 	.short	0x0008
        /*0024*/ 	.byte	0x00, 0xf4, 0x21, 0x00


	//----- nvinfo : EIATTR_KPARAM_INFO
	.align		4
.L_13:
        /*0028*/ 	.byte	0x04, 0x17
        /*002a*/ 	.short	(.L_15 - .L_14)
.L_14:
        /*002c*/ 	.word	0x00000000
        /*0030*/ 	.short	0x0000
        /*0032*/ 	.short	0x0000
        /*0034*/ 	.byte	0x00, 0xf4, 0x21, 0x00


	//----- nvinfo : EIATTR_SPARSE_MMA_MASK
	.align		4
.L_15:
        /*0038*/ 	.byte	0x03, 0x50
        /*003a*/ 	.short	0x0000


	//----- nvinfo : EIATTR_MAXREG_COUNT
	.align		4
        /*003c*/ 	.byte	0x03, 0x1b
        /*003e*/ 	.short	0x00ff


	//----- nvinfo : EIATTR_EXIT_INSTR_OFFSETS
	.align		4
        /*0040*/ 	.byte	0x04, 0x1c
        /*0042*/ 	.short	(.L_17 - .L_16)


	//   ....[0]....
.L_16:
        /*0044*/ 	.word	0x000001d0


	//----- nvinfo : EIATTR_REQNTID
	.align		4
.L_17:
        /*0048*/ 	.byte	0x04, 0x10
        /*004a*/ 	.short	(.L_19 - .L_18)
.L_18:
        /*004c*/ 	.word	0x00000080
        /*0050*/ 	.word	0x00000001
        /*0054*/ 	.word	0x00000001


	//----- nvinfo : EIATTR_CBANK_PARAM_SIZE
	.align		4
.L_19:
        /*0058*/ 	.byte	0x03, 0x19
        /*005a*/ 	.short	0x0014


	//----- nvinfo : EIATTR_PARAM_CBANK
	.align		4
        /*005c*/ 	.byte	0x04, 0x0a
        /*005e*/ 	.short	(.L_21 - .L_20)
	.align		4
.L_20:
        /*0060*/ 	.word	index@(.nv.constant0.triton_poi_fused_convolution_4)
        /*0064*/ 	.short	0x0210
        /*0066*/ 	.short	0x0014


	//----- nvinfo : EIATTR_SW_WAR
	.align		4
.L_21:
        /*0068*/ 	.byte	0x04, 0x36
        /*006a*/ 	.short	(.L_23 - .L_22)
.L_22:
        /*006c*/ 	.word	0x00000008
.L_23:


//--------------------- .nv.callgraph             --------------------------
	.section	.nv.callgraph,"",@"SHT_CUDA_CALLGRAPH"
	.align	4
	.sectionentsize	8
	.align		4
        /*0000*/ 	.word	0x00000000
	.align		4
        /*0004*/ 	.word	0xffffffff
	.align		4
        /*0008*/ 	.word	0x00000000
	.align		4
        /*000c*/ 	.word	0xfffffffe
	.align		4
        /*0010*/ 	.word	0x00000000
	.align		4
        /*0014*/ 	.word	0xfffffffd
	.align		4
        /*0018*/ 	.word	0x00000000
	.align		4
        /*001c*/ 	.word	0xfffffffc


//--------------------- .text.triton_poi_fused_convolution_4 --------------------------
	.section	.text.triton_poi_fused_convolution_4,"ax",@progbits
	.align	128
        .global         triton_poi_fused_convolution_4
        .type           triton_poi_fused_convolution_4,@function
        .size           triton_poi_fused_convolution_4,(.L_x_1 - triton_poi_fused_convolution_4)
        .other          triton_poi_fused_convolution_4,@"STO_CUDA_ENTRY STV_DEFAULT"
triton_poi_fused_convolution_4:
.text.triton_poi_fused_convolution_4:
[----:B------:R-:W-:Y:S01]  /*0000*/  LDC R1, c[0x0][0x28] ;  /* 0x00000a00ff017b82 */ /* 0x000fe20000000800 */
[----:B------:R-:W1:Y:S07]  /*0010*/  S2R R0, SR_TID.X ;  /* 0x0000000000007919 */ /* 0x000e6e0000002100 */
[----:B------:R-:W2:Y:S01]  /*0020*/  LDC.64 R4, c[0x0][0x218] ;  /* 0x00008600ff047b82 */ /* 0x000ea20000000a00 */
[----:B------:R-:W-:Y:S01]  /*0030*/  ULDC.64 UR4, c[0x0][0x208] ;  /* 0x0000820000047ab9 */ /* 0x000fe20000000a00 */
[----:B------:R-:W3:Y:S06]  /*0040*/  S2R R7, SR_CTAID.X ;  /* 0x0000000000077919 */ /* 0x000eec0000002500 */
[----:B------:R-:W4:Y:S01]  /*0050*/  LDC.64 R2, c[0x0][0x210] ;  /* 0x00008400ff027b82 */ /* 0x000f220000000a00 */
[----:B-1----:R-:W-:-:S04]  /*0060*/  SHF.L.U32 R0, R0, 0x2, RZ ;  /* 0x0000000200007819 */ /* 0x002fc800000006ff */
[----:B------:R-:W-:Y:S02]  /*0070*/  LOP3.LUT R0, R0, 0x1fc, RZ, 0xc0, !PT ;  /* 0x000001fc00007812 */ /* 0x000fe400078ec0ff */
[----:B---3--:R-:W-:Y:S02]  /*0080*/  SHF.R.S32.HI R6, RZ, 0x15, R7 ;  /* 0x00000015ff067819 */ /* 0x008fe40000011407 */
[----:B------:R-:W-:Y:S02]  /*0090*/  LEA R7, R7, R0, 0xa ;  /* 0x0000000007077211 */ /* 0x000fe400078e50ff */
[----:B------:R-:W-:-:S03]  /*00a0*/  SGXT R0, R6, 0x1 ;  /* 0x000000010600781a */ /* 0x000fc60000000200 */
[----:B----4-:R-:W-:Y:S01]  /*00b0*/  IMAD.WIDE R2, R7, 0x4, R2 ;  /* 0x0000000407027825 */ /* 0x010fe200078e0202 */
[----:B------:R-:W-:-:S04]  /*00c0*/  LEA.HI R0, R0, R7, RZ, 0x7 ;  /* 0x0000000700007211 */ /* 0x000fc800078f38ff */
[----:B------:R-:W-:Y:S01]  /*00d0*/  LOP3.LUT R0, R0, 0xffffff80, RZ, 0xc0, !PT ;  /* 0xffffff8000007812 */ /* 0x000fe200078ec0ff */
[----:B------:R-:W3:Y:S03]  /*00e0*/  LDG.E.128 R12, desc[UR4][R2.64+0x800] ;  /* 0x00080004020c7981 */ /* 0x000ee6000c1e1d00 */
[----:B------:R-:W-:-:S05]  /*00f0*/  IADD3 R9, R7, -R0, RZ ;  /* 0x8000000007097210 */ /* 0x000fca0007ffe0ff */
[----:B--2---:R-:W-:Y:S02]  /*0100*/  IMAD.WIDE R4, R9, 0x4, R4 ;  /* 0x0000000409047825 */ /* 0x004fe400078e0204 */
[----:B------:R-:W2:Y:S04]  /*0110*/  LDG.E.128 R8, desc[UR4][R2.64] ;  /* 0x0000000402087981 */ /* 0x000ea8000c1e1d00 */
[----:B------:R-:W2:Y:S02]  /*0120*/  LDG.E.EL.128 R4, desc[UR4][R4.64] ;  /* 0x0000000404047981 */ /* 0x000ea4000c2e1d00 */
[--C-:B--2---:R-:W-:Y:S01]  /*0130*/  FADD R8, R8, R4.reuse ;  /* 0x0000000408087221 */ /* 0x104fe20000000000 */
[----:B---3--:R-:W-:Y:S01]  /*0140*/  FADD R12, R12, R4 ;  /* 0x000000040c0c7221 */ /* 0x008fe20000000000 */
[--C-:B------:R-:W-:Y:S01]  /*0150*/  FADD R9, R9, R5.reuse ;  /* 0x0000000509097221 */ /* 0x100fe20000000000 */
[----:B------:R-:W-:Y:S01]  /*0160*/  FADD R13, R13, R5 ;  /* 0x000000050d0d7221 */ /* 0x000fe20000000000 */
[--C-:B------:R-:W-:Y:S01]  /*0170*/  FADD R10, R10, R6.reuse ;  /* 0x000000060a0a7221 */ /* 0x100fe20000000000 */
[----:B------:R-:W-:Y:S01]  /*0180*/  FADD R14, R14, R6 ;  /* 0x000000060e0e7221 */ /* 0x000fe20000000000 */
[--C-:B------:R-:W-:Y:S01]  /*0190*/  FADD R11, R11, R7.reuse ;  /* 0x000000070b0b7221 */ /* 0x100fe20000000000 */
[----:B------:R-:W-:-:S04]  /*01a0*/  FADD R15, R15, R7 ;  /* 0x000000070f0f7221 */ /* 0x000fc80000000000 */
[----:B------:R-:W-:Y:S04]  /*01b0*/  STG.E.128 desc[UR4][R2.64], R8 ;  /* 0x0000000802007986 */ /* 0x000fe8000c101d04 */
[----:B------:R-:W-:Y:S01]  /*01c0*/  STG.E.128 desc[UR4][R2.64+0x800], R12 ;  /* 0x0008000c02007986 */ /* 0x000fe2000c101d04 */
[----:B------:R-:W-:Y:S05]  /*01d0*/  EXIT ;  /* 0x000000000000794d */ /* 0x000fea0003800000 */
.L_x_0:
[----:B------:R-:W-:-:S00]  /*01e0*/  BRA `(.L_x_0) ;  /* 0xfffffffc00fc7947 */ /* 0x000fc0000383ffff */
[----:B------:R-:W-:-:S00]  /*01f0*/  NOP ;  /* 0x0000000000007918 */ /* 0x000fc00000000000 */
        /* <DEDUP_REMOVED lines=8> */
.L_x_1:


//--------------------- .nv.constant0.triton_poi_fused_convolution_4 --------------------------
	.section	.nv.constant0.triton_poi_fused_convolution_4,"a",@progbits
	.sectionflags	@""
	.align	4
.nv.constant0.triton_poi_fused_convolution_4:
	.zero		548
